//
// Generated by NVIDIA NVVM Compiler
//
// Compiler Build ID: CL-36424714
// Cuda compilation tools, release 13.0, V13.0.88
// Based on NVVM 20.0.0
//

.version 9.0
.target sm_100
.address_size 64

	// .globl	_Z15fp32_add_kernelPfS_S_i

.visible .entry _Z15fp32_add_kernelPfS_S_i(
	.param .u64 .ptr .align 1 _Z15fp32_add_kernelPfS_S_i_param_0,
	.param .u64 .ptr .align 1 _Z15fp32_add_kernelPfS_S_i_param_1,
	.param .u64 .ptr .align 1 _Z15fp32_add_kernelPfS_S_i_param_2,
	.param .u32 _Z15fp32_add_kernelPfS_S_i_param_3
)
{
	.reg .pred 	%p<2>;
	.reg .b32 	%r<6>;
	.reg .b32 	%f<4>;
	.reg .b64 	%rd<11>;

	ld.param.u64 	%rd1, [_Z15fp32_add_kernelPfS_S_i_param_0];
	ld.param.u64 	%rd2, [_Z15fp32_add_kernelPfS_S_i_param_1];
	ld.param.u64 	%rd3, [_Z15fp32_add_kernelPfS_S_i_param_2];
	ld.param.u32 	%r2, [_Z15fp32_add_kernelPfS_S_i_param_3];
	mov.u32 	%r3, %ctaid.x;
	mov.u32 	%r4, %ntid.x;
	mov.u32 	%r5, %tid.x;
	mad.lo.s32 	%r1, %r3, %r4, %r5;
	setp.ge.s32 	%p1, %r1, %r2;
	@%p1 bra 	$L__BB0_2;
	cvta.to.global.u64 	%rd4, %rd1;
	cvta.to.global.u64 	%rd5, %rd2;
	cvta.to.global.u64 	%rd6, %rd3;
	mul.wide.s32 	%rd7, %r1, 4;
	add.s64 	%rd8, %rd4, %rd7;
	ld.global.f32 	%f1, [%rd8];
	add.s64 	%rd9, %rd5, %rd7;
	ld.global.f32 	%f2, [%rd9];
	add.f32 	%f3, %f1, %f2;
	add.s64 	%rd10, %rd6, %rd7;
	st.global.f32 	[%rd10], %f3;
$L__BB0_2:
	ret;

}
	// .globl	_Z15fp16_add_kernelP6__halfS0_S0_i
.visible .entry _Z15fp16_add_kernelP6__halfS0_S0_i(
	.param .u64 .ptr .align 1 _Z15fp16_add_kernelP6__halfS0_S0_i_param_0,
	.param .u64 .ptr .align 1 _Z15fp16_add_kernelP6__halfS0_S0_i_param_1,
	.param .u64 .ptr .align 1 _Z15fp16_add_kernelP6__halfS0_S0_i_param_2,
	.param .u32 _Z15fp16_add_kernelP6__halfS0_S0_i_param_3
)
{
	.reg .pred 	%p<2>;
	.reg .b16 	%rs<4>;
	.reg .b32 	%r<6>;
	.reg .b64 	%rd<11>;

	ld.param.u64 	%rd1, [_Z15fp16_add_kernelP6__halfS0_S0_i_param_0];
	ld.param.u64 	%rd2, [_Z15fp16_add_kernelP6__halfS0_S0_i_param_1];
	ld.param.u64 	%rd3, [_Z15fp16_add_kernelP6__halfS0_S0_i_param_2];
	ld.param.u32 	%r2, [_Z15fp16_add_kernelP6__halfS0_S0_i_param_3];
	mov.u32 	%r3, %ctaid.x;
	mov.u32 	%r4, %ntid.x;
	mov.u32 	%r5, %tid.x;
	mad.lo.s32 	%r1, %r3, %r4, %r5;
	setp.ge.s32 	%p1, %r1, %r2;
	@%p1 bra 	$L__BB1_2;
	cvta.to.global.u64 	%rd4, %rd1;
	cvta.to.global.u64 	%rd5, %rd2;
	cvta.to.global.u64 	%rd6, %rd3;
	mul.wide.s32 	%rd7, %r1, 2;
	add.s64 	%rd8, %rd4, %rd7;
	ld.global.u16 	%rs2, [%rd8];
	add.s64 	%rd9, %rd5, %rd7;
	ld.global.u16 	%rs3, [%rd9];
	// begin inline asm
	{add.f16 %rs1,%rs2,%rs3;
}
	// end inline asm
	add.s64 	%rd10, %rd6, %rd7;
	st.global.u16 	[%rd10], %rs1;
$L__BB1_2:
	ret;

}


// ===== COMPILED SASS (sm_100) =====

	.target	sm_100

	.elftype	@"ET_EXEC"


//--------------------- .note.nv.tkinfo           --------------------------
	.section	.note.nv.tkinfo,"",@"SHT_NOTE"
	.sectionflags	@"SHF_NOTE_NV_TKINFO"
	.tkinfo
        /*0018*/ 	.word	0x00000002
        /*0030*/ 	.string	""
        /*0030*/ 	.string	"ptxas"
        /*0030*/ 	.string	"Cuda compilation tools, release 13.0, V13.0.88"
        /*0030*/ 	.string	"Build cuda_13.0.r13.0/compiler.36424714_0"
        /*0030*/ 	.string	"-arch sm_100 -m 64 "



//--------------------- .note.nv.cuinfo           --------------------------
	.section	.note.nv.cuinfo,"",@"SHT_NOTE"
	.sectionflags	@"SHF_NOTE_NV_CUINFO"
        /*0018*/ 	.short	0x0002
        /*001a*/ 	.short	0x0064
        /*001c*/ 	.short	0x0082
	.zero		2


//--------------------- .nv.info                  --------------------------
	.section	.nv.info,"",@"SHT_CUDA_INFO"
	.align	4


	//----- nvinfo : EIATTR_REGCOUNT
	.align		4
        /*0000*/ 	.byte	0x04, 0x2f
        /*0002*/ 	.short	(.L_1 - .L_0)
	.align		4
.L_0:
        /*0004*/ 	.word	index@(_Z15fp32_add_kernelPfS_S_i)
        /*0008*/ 	.word	0x0000000c


	//----- nvinfo : EIATTR_FRAME_SIZE
	.align		4
.L_1:
        /*000c*/ 	.byte	0x04, 0x11
        /*000e*/ 	.short	(.L_3 - .L_2)
	.align		4
.L_2:
        /*0010*/ 	.word	index@(_Z15fp32_add_kernelPfS_S_i)
        /*0014*/ 	.word	0x00000000


	//----- nvinfo : EIATTR_REGCOUNT
	.align		4
.L_3:
        /*0018*/ 	.byte	0x04, 0x2f
        /*001a*/ 	.short	(.L_5 - .L_4)
	.align		4
.L_4:
        /*001c*/ 	.word	index@(_Z15fp16_add_kernelP6__halfS0_S0_i)
        /*0020*/ 	.word	0x0000000c


	//----- nvinfo : EIATTR_FRAME_SIZE
	.align		4
.L_5:
        /*0024*/ 	.byte	0x04, 0x11
        /*0026*/ 	.short	(.L_7 - .L_6)
	.align		4
.L_6:
        /*0028*/ 	.word	index@(_Z15fp16_add_kernelP6__halfS0_S0_i)
        /*002c*/ 	.word	0x00000000


	//----- nvinfo : EIATTR_MIN_STACK_SIZE
	.align		4
.L_7:
        /*0030*/ 	.byte	0x04, 0x12
        /*0032*/ 	.short	(.L_9 - .L_8)
	.align		4
.L_8:
        /*0034*/ 	.word	index@(_Z15fp16_add_kernelP6__halfS0_S0_i)
        /*0038*/ 	.word	0x00000000


	//----- nvinfo : EIATTR_MIN_STACK_SIZE
	.align		4
.L_9:
        /*003c*/ 	.byte	0x04, 0x12
        /*003e*/ 	.short	(.L_11 - .L_10)
	.align		4
.L_10:
        /*0040*/ 	.word	index@(_Z15fp32_add_kernelPfS_S_i)
        /*0044*/ 	.word	0x00000000
.L_11:


//--------------------- .nv.compat                --------------------------
	.section	.nv.compat,"",@"SHT_CUDA_COMPAT_INFO"
	.align	4
        /*0000*/ 	.byte	0x02, 0x09, 0x00, 0x00, 0x02, 0x02, 0x01, 0x00, 0x02, 0x05, 0x05, 0x00, 0x03, 0x07, 0x01, 0x01
        /*0010*/ 	.byte	0x02, 0x03, 0x00, 0x00, 0x02, 0x06, 0x01, 0x00, 0x04, 0x0b, 0x08, 0x00, 0x09, 0x00, 0x00, 0x00
        /*0020*/ 	.byte	0x00, 0x00, 0x00, 0x00


//--------------------- .nv.info._Z15fp16_add_kernelP6__halfS0_S0_i --------------------------
	.section	.nv.info._Z15fp16_add_kernelP6__halfS0_S0_i,"",@"SHT_CUDA_INFO"
	.sectionflags	@""
	.align	4


	//----- nvinfo : EIATTR_CUDA_API_VERSION
	.align		4
        /*0000*/ 	.byte	0x04, 0x37
        /*0002*/ 	.short	(.L_13 - .L_12)
.L_12:
        /*0004*/ 	.word	0x00000082


	//----- nvinfo : EIATTR_KPARAM_INFO
	.align		4
.L_13:
        /*0008*/ 	.byte	0x04, 0x17
        /*000a*/ 	.short	(.L_15 - .L_14)
.L_14:
        /*000c*/ 	.word	0x00000000
        /*0010*/ 	.short	0x0003
        /*0012*/ 	.short	0x0018
        /*0014*/ 	.byte	0x00, 0xf0, 0x11, 0x00


	//----- nvinfo : EIATTR_KPARAM_INFO
	.align		4
.L_15:
        /*0018*/ 	.byte	0x04, 0x17
        /*001a*/ 	.short	(.L_17 - .L_16)
.L_16:
        /*001c*/ 	.word	0x00000000
        /*0020*/ 	.short	0x0002
        /*0022*/ 	.short	0x0010
        /*0024*/ 	.byte	0x00, 0xf5, 0x21, 0x00


	//----- nvinfo : EIATTR_KPARAM_INFO
	.align		4
.L_17:
        /*0028*/ 	.byte	0x04, 0x17
        /*002a*/ 	.short	(.L_19 - .L_18)
.L_18:
        /*002c*/ 	.word	0x00000000
        /*0030*/ 	.short	0x0001
        /*0032*/ 	.short	0x0008
        /*0034*/ 	.byte	0x00, 0xf5, 0x21, 0x00


	//----- nvinfo : EIATTR_KPARAM_INFO
	.align		4
.L_19:
        /*0038*/ 	.byte	0x04, 0x17
        /*003a*/ 	.short	(.L_21 - .L_20)
.L_20:
        /*003c*/ 	.word	0x00000000
        /*0040*/ 	.short	0x0000
        /*0042*/ 	.short	0x0000
        /*0044*/ 	.byte	0x00, 0xf5, 0x21, 0x00


	//----- nvinfo : EIATTR_SPARSE_MMA_MASK
	.align		4
.L_21:
        /*0048*/ 	.byte	0x03, 0x50
        /*004a*/ 	.short	0x0000


	//----- nvinfo : EIATTR_MAXREG_COUNT
	.align		4
        /*004c*/ 	.byte	0x03, 0x1b
        /*004e*/ 	.short	0x00ff


	//----- nvinfo : EIATTR_MERCURY_ISA_VERSION
	.align		4
        /*0050*/ 	.byte	0x03, 0x5f
        /*0052*/ 	.short	0x0101


	//----- nvinfo : EIATTR_VRC_CTA_INIT_COUNT
	.align		4
        /*0054*/ 	.byte	0x02, 0x4a
	.zero		1
	.zero		1


	//----- nvinfo : EIATTR_EXIT_INSTR_OFFSETS
	.align		4
        /*0058*/ 	.byte	0x04, 0x1c
        /*005a*/ 	.short	(.L_23 - .L_22)


	//   ....[0]....
.L_22:
        /*005c*/ 	.word	0x00000070


	//   ....[1]....
        /*0060*/ 	.word	0x00000130


	//----- nvinfo : EIATTR_CBANK_PARAM_SIZE
	.align		4
.L_23:
        /*0064*/ 	.byte	0x03, 0x19
        /*0066*/ 	.short	0x001c


	//----- nvinfo : EIATTR_PARAM_CBANK
	.align		4
        /*0068*/ 	.byte	0x04, 0x0a
        /*006a*/ 	.short	(.L_25 - .L_24)
	.align		4
.L_24:
        /*006c*/ 	.word	index@(.nv.constant0._Z15fp16_add_kernelP6__halfS0_S0_i)
        /*0070*/ 	.short	0x0380
        /*0072*/ 	.short	0x001c


	//----- nvinfo : EIATTR_SW_WAR
	.align		4
.L_25:
        /*0074*/ 	.byte	0x04, 0x36
        /*0076*/ 	.short	(.L_27 - .L_26)
.L_26:
        /*0078*/ 	.word	0x00000008
.L_27:


//--------------------- .nv.info._Z15fp32_add_kernelPfS_S_i --------------------------
	.section	.nv.info._Z15fp32_add_kernelPfS_S_i,"",@"SHT_CUDA_INFO"
	.sectionflags	@""
	.align	4


	//----- nvinfo : EIATTR_CUDA_API_VERSION
	.align		4
        /*0000*/ 	.byte	0x04, 0x37
        /*0002*/ 	.short	(.L_29 - .L_28)
.L_28:
        /*0004*/ 	.word	0x00000082


	//----- nvinfo : EIATTR_KPARAM_INFO
	.align		4
.L_29:
        /*0008*/ 	.byte	0x04, 0x17
        /*000a*/ 	.short	(.L_31 - .L_30)
.L_30:
        /*000c*/ 	.word	0x00000000
        /*0010*/ 	.short	0x0003
        /*0012*/ 	.short	0x0018
        /*0014*/ 	.byte	0x00, 0xf0, 0x11, 0x00


	//----- nvinfo : EIATTR_KPARAM_INFO
	.align		4
.L_31:
        /*0018*/ 	.byte	0x04, 0x17
        /*001a*/ 	.short	(.L_33 - .L_32)
.L_32:
        /*001c*/ 	.word	0x00000000
        /*0020*/ 	.short	0x0002
        /*0022*/ 	.short	0x0010
        /*0024*/ 	.byte	0x00, 0xf5, 0x21, 0x00


	//----- nvinfo : EIATTR_KPARAM_INFO
	.align		4
.L_33:
        /*0028*/ 	.byte	0x04, 0x17
        /*002a*/ 	.short	(.L_35 - .L_34)
.L_34:
        /*002c*/ 	.word	0x00000000
        /*0030*/ 	.short	0x0001
        /*0032*/ 	.short	0x0008
        /*0034*/ 	.byte	0x00, 0xf5, 0x21, 0x00


	//----- nvinfo : EIATTR_KPARAM_INFO
	.align		4
.L_35:
        /*0038*/ 	.byte	0x04, 0x17
        /*003a*/ 	.short	(.L_37 - .L_36)
.L_36:
        /*003c*/ 	.word	0x00000000
        /*0040*/ 	.short	0x0000
        /*0042*/ 	.short	0x0000
        /*0044*/ 	.byte	0x00, 0xf5, 0x21, 0x00


	//----- nvinfo : EIATTR_SPARSE_MMA_MASK
	.align		4
.L_37:
        /*0048*/ 	.byte	0x03, 0x50
        /*004a*/ 	.short	0x0000


	//----- nvinfo : EIATTR_MAXREG_COUNT
	.align		4
        /*004c*/ 	.byte	0x03, 0x1b
        /*004e*/ 	.short	0x00ff


	//----- nvinfo : EIATTR_MERCURY_ISA_VERSION
	.align		4
        /*0050*/ 	.byte	0x03, 0x5f
        /*0052*/ 	.short	0x0101


	//----- nvinfo : EIATTR_VRC_CTA_INIT_COUNT
	.align		4
        /*0054*/ 	.byte	0x02, 0x4a
	.zero		1
	.zero		1


	//----- nvinfo : EIATTR_EXIT_INSTR_OFFSETS
	.align		4
        /*0058*/ 	.byte	0x04, 0x1c
        /*005a*/ 	.short	(.L_39 - .L_38)


	//   ....[0]....
.L_38:
        /*005c*/ 	.word	0x00000070


	//   ....[1]....
        /*0060*/ 	.word	0x00000130


	//----- nvinfo : EIATTR_CBANK_PARAM_SIZE
	.align		4
.L_39:
        /*0064*/ 	.byte	0x03, 0x19
        /*0066*/ 	.short	0x001c


	//----- nvinfo : EIATTR_PARAM_CBANK
	.align		4
        /*0068*/ 	.byte	0x04, 0x0a
        /*006a*/ 	.short	(.L_41 - .L_40)
	.align		4
.L_40:
        /*006c*/ 	.word	index@(.nv.constant0._Z15fp32_add_kernelPfS_S_i)
        /*0070*/ 	.short	0x0380
        /*0072*/ 	.short	0x001c


	//----- nvinfo : EIATTR_SW_WAR
	.align		4
.L_41:
        /*0074*/ 	.byte	0x04, 0x36
        /*0076*/ 	.short	(.L_43 - .L_42)
.L_42:
        /*0078*/ 	.word	0x00000008
.L_43:


//--------------------- .nv.callgraph             --------------------------
	.section	.nv.callgraph,"",@"SHT_CUDA_CALLGRAPH"
	.align	4
	.sectionentsize	8
	.align		4
        /*0000*/ 	.word	0x00000000
	.align		4
        /*0004*/ 	.word	0xffffffff
	.align		4
        /*0008*/ 	.word	0x00000000
	.align		4
        /*000c*/ 	.word	0xfffffffe
	.align		4
        /*0010*/ 	.word	0x00000000
	.align		4
        /*0014*/ 	.word	0xfffffffd
	.align		4
        /*0018*/ 	.word	0x00000000
	.align		4
        /*001c*/ 	.word	0xfffffffc


//--------------------- .text._Z15fp16_add_kernelP6__halfS0_S0_i --------------------------
	.section	.text._Z15fp16_add_kernelP6__halfS0_S0_i,"ax",@progbits
	.align	128
        .global         _Z15fp16_add_kernelP6__halfS0_S0_i
        .type           _Z15fp16_add_kernelP6__halfS0_S0_i,@function
        .size           _Z15fp16_add_kernelP6__halfS0_S0_i,(.L_x_2 - _Z15fp16_add_kernelP6__halfS0_S0_i)
        .other          _Z15fp16_add_kernelP6__halfS0_S0_i,@"STO_CUDA_ENTRY STV_DEFAULT"
_Z15fp16_add_kernelP6__halfS0_S0_i:
.text._Z15fp16_add_kernelP6__halfS0_S0_i:
[----:B------:R-:W-:Y:S01]  /*0000*/  LDC R1, c[0x0][0x37c] ;  /* 0x0000df00ff017b82 */ /* 0x000fe20000000800 */
[----:B------:R-:W0:Y:S07]  /*0010*/  S2R R0, SR_TID.X ;  /* 0x0000000000007919 */ /* 0x000e2e0000002100 */
[----:B------:R-:W0:Y:S01]  /*0020*/  S2UR UR4, SR_CTAID.X ;  /* 0x00000000000479c3 */ /* 0x000e220000002500 */
[----:B------:R-:W1:Y:S07]  /*0030*/  LDCU UR5, c[0x0][0x398] ;  /* 0x00007300ff0577ac */ /* 0x000e6e0008000800 */
[----:B------:R-:W0:Y:S02]  /*0040*/  LDC R9, c[0x0][0x360] ;  /* 0x0000d800ff097b82 */ /* 0x000e240000000800 */
[----:B0-----:R-:W-:-:S05]  /*0050*/  IMAD R9, R9, UR4, R0 ;  /* 0x0000000409097c24 */ /* 0x001fca000f8e0200 */
[----:B-1----:R-:W-:-:S13]  /*0060*/  ISETP.GE.AND P0, PT, R9, UR5, PT ;  /* 0x0000000509007c0c */ /* 0x002fda000bf06270 */
[----:B------:R-:W-:Y:S05]  /*0070*/  @P0 EXIT ;  /* 0x000000000000094d */ /* 0x000fea0003800000 */
[----:B------:R-:W0:Y:S01]  /*0080*/  LDC.64 R2, c[0x0][0x380] ;  /* 0x0000e000ff027b82 */ /* 0x000e220000000a00 */
[----:B------:R-:W1:Y:S07]  /*0090*/  LDCU.64 UR4, c[0x0][0x358] ;  /* 0x00006b00ff0477ac */ /* 0x000e6e0008000a00 */
[----:B------:R-:W2:Y:S08]  /*00a0*/  LDC.64 R4, c[0x0][0x388] ;  /* 0x0000e200ff047b82 */ /* 0x000eb00000000a00 */
[----:B------:R-:W3:Y:S01]  /*00b0*/  LDC.64 R6, c[0x0][0x390] ;  /* 0x0000e400ff067b82 */ /* 0x000ee20000000a00 */
[----:B0-----:R-:W-:-:S06]  /*00c0*/  IMAD.WIDE R2, R9, 0x2, R2 ;  /* 0x0000000209027825 */ /* 0x001fcc00078e0202 */
[----:B-1----:R-:W4:Y:S01]  /*00d0*/  LDG.E.U16 R2, desc[UR4][R2.64] ;  /* 0x0000000402027981 */ /* 0x002f22000c1e1500 */
[----:B--2---:R-:W-:-:S06]  /*00e0*/  IMAD.WIDE R4, R9, 0x2, R4 ;  /* 0x0000000209047825 */ /* 0x004fcc00078e0204 */
[----:B------:R-:W4:Y:S01]  /*00f0*/  LDG.E.U16 R5, desc[UR4][R4.64] ;  /* 0x0000000404057981 */ /* 0x000f22000c1e1500 */
[----:B---3--:R-:W-:-:S04]  /*0100*/  IMAD.WIDE R6, R9, 0x2, R6 ;  /* 0x0000000209067825 */ /* 0x008fc800078e0206 */
[----:B----4-:R-:W-:-:S05]  /*0110*/  HADD2 R5, R2.H0_H0, R5.H0_H0 ;  /* 0x2000000502057230 */ /* 0x010fca0000000800 */
[----:B------:R-:W-:Y:S01]  /*0120*/  STG.E.U16 desc[UR4][R6.64], R5 ;  /* 0x0000000506007986 */ /* 0x000fe2000c101504 */
[----:B------:R-:W-:Y:S05]  /*0130*/  EXIT ;  /* 0x000000000000794d */ /* 0x000fea0003800000 */
.L_x_0:
[----:B------:R-:W-:-:S00]  /*0140*/  BRA `(.L_x_0) ;  /* 0xfffffffc00fc7947 */ /* 0x000fc0000383ffff */
[----:B------:R-:W-:-:S00]  /*0150*/  NOP ;  /* 0x0000000000007918 */ /* 0x000fc00000000000 */
        /* <DEDUP_REMOVED lines=10> */
.L_x_2:


//--------------------- .text._Z15fp32_add_kernelPfS_S_i --------------------------
	.section	.text._Z15fp32_add_kernelPfS_S_i,"ax",@progbits
	.align	128
        .global         _Z15fp32_add_kernelPfS_S_i
        .type           _Z15fp32_add_kernelPfS_S_i,@function
        .size           _Z15fp32_add_kernelPfS_S_i,(.L_x_3 - _Z15fp32_add_kernelPfS_S_i)
        .other          _Z15fp32_add_kernelPfS_S_i,@"STO_CUDA_ENTRY STV_DEFAULT"
_Z15fp32_add_kernelPfS_S_i:
.text._Z15fp32_add_kernelPfS_S_i:
        /* <DEDUP_REMOVED lines=13> */
[----:B-1----:R-:W4:Y:S01]  /*00d0*/  LDG.E R2, desc[UR4][R2.64] ;  /* 0x0000000402027981 */ /* 0x002f22000c1e1900 */
[----:B--2---:R-:W-:-:S06]  /*00e0*/  IMAD.WIDE R4, R9, 0x4, R4 ;  /* 0x0000000409047825 */ /* 0x004fcc00078e0204 */
[----:B------:R-:W4:Y:S01]  /*00f0*/  LDG.E R5, desc[UR4][R4.64] ;  /* 0x0000000404057981 */ /* 0x000f22000c1e1900 */
[----:B---3--:R-:W-:-:S04]  /*0100*/  IMAD.WIDE R6, R9, 0x4, R6 ;  /* 0x0000000409067825 */ /* 0x008fc800078e0206 */
[----:B----4-:R-:W-:-:S05]  /*0110*/  FADD R9, R2, R5 ;  /* 0x0000000502097221 */ /* 0x010fca0000000000 */
[----:B------:R-:W-:Y:S01]  /*0120*/  STG.E desc[UR4][R6.64], R9 ;  /* 0x0000000906007986 */ /* 0x000fe2000c101904 */
[----:B------:R-:W-:Y:S05]  /*0130*/  EXIT ;  /* 0x000000000000794d */ /* 0x000fea0003800000 */
.L_x_1:
        /* <DEDUP_REMOVED lines=12> */
.L_x_3:


//--------------------- .nv.shared.reserved.0     --------------------------
	.section	.nv.shared.reserved.0,"aw",@nobits
	.weak		__nv_reservedSMEM_offset_0_alias
	.size		__nv_reservedSMEM_offset_0_alias, 0, 64
	.other		__nv_reservedSMEM_offset_0_alias,@"STO_CUDA_RESERVED_SHARED STV_DEFAULT"
__nv_reservedSMEM_offset_0_alias:
	.zero		0
	.zero		64


//--------------------- .nv.constant0._Z15fp16_add_kernelP6__halfS0_S0_i --------------------------
	.section	.nv.constant0._Z15fp16_add_kernelP6__halfS0_S0_i,"a",@progbits
	.sectionflags	@""
	.align	4
.nv.constant0._Z15fp16_add_kernelP6__halfS0_S0_i:
	.zero		924


//--------------------- .nv.constant0._Z15fp32_add_kernelPfS_S_i --------------------------
	.section	.nv.constant0._Z15fp32_add_kernelPfS_S_i,"a",@progbits
	.sectionflags	@""
	.align	4
.nv.constant0._Z15fp32_add_kernelPfS_S_i:
	.zero		924


//--------------------- SYMBOLS --------------------------

	.type		.nv.reservedSmem.offset0,@object
	.size		.nv.reservedSmem.offset0,0x4
